	.headerflags	@"EF_CUDA_TEXMODE_UNIFIED EF_CUDA_64BIT_ADDRESS EF_CUDA_ACCELERATORS EF_CUDA_SM90 EF_CUDA_VIRTUAL_SM(EF_CUDA_SM90)"
	.elftype	@"ET_EXEC"


//--------------------- .nv.info                  --------------------------
	.section	.nv.info,"",@"SHT_CUDA_INFO"
	.align	4


	//----- nvinfo : EIATTR_REGCOUNT
	.align		4
        /*0000*/ 	.byte	0x04, 0x2f
        /*0002*/ 	.short	(.L_3 - .L_2)
	.align		4
.L_2:
        /*0004*/ 	.word	index@(triton_poi_fused__native_batch_norm_legit_no_training_15)
        /*0008*/ 	.word	0x00000012


	//----- nvinfo : EIATTR_MIN_STACK_SIZE
	.align		4
.L_3:
        /*000c*/ 	.byte	0x04, 0x12
        /*000e*/ 	.short	(.L_5 - .L_4)
	.align		4
.L_4:
        /*0010*/ 	.word	index@(triton_poi_fused__native_batch_norm_legit_no_training_15)
        /*0014*/ 	.word	0x00000000


	//----- nvinfo : EIATTR_FRAME_SIZE
	.align		4
.L_5:
        /*0018*/ 	.byte	0x04, 0x11
        /*001a*/ 	.short	(.L_7 - .L_6)
	.align		4
.L_6:
        /*001c*/ 	.word	index@(triton_poi_fused__native_batch_norm_legit_no_training_15)
        /*0020*/ 	.word	0x00000000


	//----- nvinfo : EIATTR_MIN_STACK_SIZE
	.align		4
.L_7:
        /*0024*/ 	.byte	0x04, 0x12
        /*0026*/ 	.short	(.L_9 - .L_8)
	.align		4
.L_8:
        /*0028*/ 	.word	index@(triton_poi_fused__native_batch_norm_legit_no_training_15)
        /*002c*/ 	.word	0x00000000
.L_9:


//--------------------- .nv.info.triton_poi_fused__native_batch_norm_legit_no_training_15 --------------------------
	.section	.nv.info.triton_poi_fused__native_batch_norm_legit_no_training_15,"",@"SHT_CUDA_INFO"
	.sectionflags	@""
	.align	4


	//----- nvinfo : EIATTR_CUDA_API_VERSION
	.align		4
        /*0000*/ 	.byte	0x04, 0x37
        /*0002*/ 	.short	(.L_11 - .L_10)
.L_10:
        /*0004*/ 	.word	0x0000007c


	//----- nvinfo : EIATTR_KPARAM_INFO
	.align		4
.L_11:
        /*0008*/ 	.byte	0x04, 0x17
        /*000a*/ 	.short	(.L_13 - .L_12)
.L_12:
        /*000c*/ 	.word	0x00000000
        /*0010*/ 	.short	0x0006
        /*0012*/ 	.short	0x0030
        /*0014*/ 	.byte	0x00, 0xf0, 0x11, 0x00


	//----- nvinfo : EIATTR_KPARAM_INFO
	.align		4
.L_13:
        /*0018*/ 	.byte	0x04, 0x17
        /*001a*/ 	.short	(.L_15 - .L_14)
.L_14:
        /*001c*/ 	.word	0x00000000
        /*0020*/ 	.short	0x0005
        /*0022*/ 	.short	0x0028
        /*0024*/ 	.byte	0x00, 0xf4, 0x21, 0x00


	//----- nvinfo : EIATTR_KPARAM_INFO
	.align		4
.L_15:
        /*0028*/ 	.byte	0x04, 0x17
        /*002a*/ 	.short	(.L_17 - .L_16)
.L_16:
        /*002c*/ 	.word	0x00000000
        /*0030*/ 	.short	0x0004
        /*0032*/ 	.short	0x0020
        /*0034*/ 	.byte	0x00, 0xf4, 0x21, 0x00


	//----- nvinfo : EIATTR_KPARAM_INFO
	.align		4
.L_17:
        /*0038*/ 	.byte	0x04, 0x17
        /*003a*/ 	.short	(.L_19 - .L_18)
.L_18:
        /*003c*/ 	.word	0x00000000
        /*0040*/ 	.short	0x0003
        /*0042*/ 	.short	0x0018
        /*0044*/ 	.byte	0x00, 0xf4, 0x21, 0x00


	//----- nvinfo : EIATTR_KPARAM_INFO
	.align		4
.L_19:
        /*0048*/ 	.byte	0x04, 0x17
        /*004a*/ 	.short	(.L_21 - .L_20)
.L_20:
        /*004c*/ 	.word	0x00000000
        /*0050*/ 	.short	0x0002
        /*0052*/ 	.short	0x0010
        /*0054*/ 	.byte	0x00, 0xf4, 0x21, 0x00


	//----- nvinfo : EIATTR_KPARAM_INFO
	.align		4
.L_21:
        /*0058*/ 	.byte	0x04, 0x17
        /*005a*/ 	.short	(.L_23 - .L_22)
.L_22:
        /*005c*/ 	.word	0x00000000
        /*0060*/ 	.short	0x0001
        /*0062*/ 	.short	0x0008
        /*0064*/ 	.byte	0x00, 0xf4, 0x21, 0x00


	//----- nvinfo : EIATTR_KPARAM_INFO
	.align		4
.L_23:
        /*0068*/ 	.byte	0x04, 0x17
        /*006a*/ 	.short	(.L_25 - .L_24)
.L_24:
        /*006c*/ 	.word	0x00000000
        /*0070*/ 	.short	0x0000
        /*0072*/ 	.short	0x0000
        /*0074*/ 	.byte	0x00, 0xf4, 0x21, 0x00


	//----- nvinfo : EIATTR_SPARSE_MMA_MASK
	.align		4
.L_25:
        /*0078*/ 	.byte	0x03, 0x50
        /*007a*/ 	.short	0x0000


	//----- nvinfo : EIATTR_MAXREG_COUNT
	.align		4
        /*007c*/ 	.byte	0x03, 0x1b
        /*007e*/ 	.short	0x00ff


	//----- nvinfo : EIATTR_EXIT_INSTR_OFFSETS
	.align		4
        /*0080*/ 	.byte	0x04, 0x1c
        /*0082*/ 	.short	(.L_27 - .L_26)


	//   ....[0]....
.L_26:
        /*0084*/ 	.word	0x00000380


	//----- nvinfo : EIATTR_REQNTID
	.align		4
.L_27:
        /*0088*/ 	.byte	0x04, 0x10
        /*008a*/ 	.short	(.L_29 - .L_28)
.L_28:
        /*008c*/ 	.word	0x00000080
        /*0090*/ 	.word	0x00000001
        /*0094*/ 	.word	0x00000001


	//----- nvinfo : EIATTR_CBANK_PARAM_SIZE
	.align		4
.L_29:
        /*0098*/ 	.byte	0x03, 0x19
        /*009a*/ 	.short	0x0034


	//----- nvinfo : EIATTR_PARAM_CBANK
	.align		4
        /*009c*/ 	.byte	0x04, 0x0a
        /*009e*/ 	.short	(.L_31 - .L_30)
	.align		4
.L_30:
        /*00a0*/ 	.word	index@(.nv.constant0.triton_poi_fused__native_batch_norm_legit_no_training_15)
        /*00a4*/ 	.short	0x0210
        /*00a6*/ 	.short	0x0034


	//----- nvinfo : EIATTR_SW_WAR
	.align		4
.L_31:
        /*00a8*/ 	.byte	0x04, 0x36
        /*00aa*/ 	.short	(.L_33 - .L_32)
.L_32:
        /*00ac*/ 	.word	0x00000008
.L_33:


//--------------------- .nv.callgraph             --------------------------
	.section	.nv.callgraph,"",@"SHT_CUDA_CALLGRAPH"
	.align	4
	.sectionentsize	8
	.align		4
        /*0000*/ 	.word	0x00000000
	.align		4
        /*0004*/ 	.word	0xffffffff
	.align		4
        /*0008*/ 	.word	0x00000000
	.align		4
        /*000c*/ 	.word	0xfffffffe
	.align		4
        /*0010*/ 	.word	0x00000000
	.align		4
        /*0014*/ 	.word	0xfffffffd
	.align		4
        /*0018*/ 	.word	0x00000000
	.align		4
        /*001c*/ 	.word	0xfffffffc


//--------------------- .nv.constant4             --------------------------
	.section	.nv.constant4,"a",@progbits
	.align	8
	.align		8
.nv.constant4:
        /*0000*/ 	.dword	_$_str
	.align		8
        /*0008*/ 	.dword	_$_str_$_2


//--------------------- .text.triton_poi_fused__native_batch_norm_legit_no_training_15 --------------------------
	.section	.text.triton_poi_fused__native_batch_norm_legit_no_training_15,"ax",@progbits
	.align	128
        .global         triton_poi_fused__native_batch_norm_legit_no_training_15
        .type           triton_poi_fused__native_batch_norm_legit_no_training_15,@function
        .size           triton_poi_fused__native_batch_norm_legit_no_training_15,(.L_x_1 - triton_poi_fused__native_batch_norm_legit_no_training_15)
        .other          triton_poi_fused__native_batch_norm_legit_no_training_15,@"STO_CUDA_ENTRY STV_DEFAULT"
triton_poi_fused__native_batch_norm_legit_no_training_15:
.text.triton_poi_fused__native_batch_norm_legit_no_training_15:
[----:B------:R-:W-:Y:S01]  /*0000*/  LDC R1, c[0x0][0x28] ;  /* 0x00000a00ff017b82 */ /* 0x000fe20000000800 */
[----:B------:R-:W1:Y:S07]  /*0010*/  S2R R0, SR_TID.X ;  /* 0x0000000000007919 */ /* 0x000e6e0000002100 */
[----:B------:R-:W2:Y:S01]  /*0020*/  LDC.64 R2, c[0x0][0x220] ;  /* 0x00008800ff027b82 */ /* 0x000ea20000000a00 */
[----:B------:R-:W-:Y:S01]  /*0030*/  ULDC.64 UR4, c[0x0][0x208] ;  /* 0x0000820000047ab9 */ /* 0x000fe20000000a00 */
[----:B------:R-:W3:Y:S06]  /*0040*/  S2R R5, SR_CTAID.X ;  /* 0x0000000000057919 */ /* 0x000eec0000002500 */
[----:B------:R-:W4:Y:S08]  /*0050*/  LDC.64 R6, c[0x0][0x218] ;  /* 0x00008600ff067b82 */ /* 0x000f300000000a00 */
[----:B------:R-:W5:Y:S08]  /*0060*/  LDC.64 R8, c[0x0][0x228] ;  /* 0x00008a00ff087b82 */ /* 0x000f700000000a00 */
[----:B------:R-:W5:Y:S01]  /*0070*/  LDC.64 R10, c[0x0][0x230] ;  /* 0x00008c00ff0a7b82 */ /* 0x000f620000000a00 */
[----:B-1----:R-:W-:-:S04]  /*0080*/  SHF.L.U32 R0, R0, 0x1, RZ ;  /* 0x0000000100007819 */ /* 0x002fc800000006ff */
[----:B------:R-:W-:-:S04]  /*0090*/  LOP3.LUT R0, R0, 0xfe, RZ, 0xc0, !PT ;  /* 0x000000fe00007812 */ /* 0x000fc800078ec0ff */
[----:B---3--:R-:W-:-:S05]  /*00a0*/  LEA R0, R5, R0, 0x8 ;  /* 0x0000000005007211 */ /* 0x008fca00078e40ff */
[----:B------:R-:W-:-:S05]  /*00b0*/  IMAD.HI R4, R0, 0x66666667, RZ ;  /* 0x6666666700047827 */ /* 0x000fca00078e02ff */
[----:B------:R-:W-:-:S04]  /*00c0*/  SHF.R.U32.HI R5, RZ, 0x1f, R4 ;  /* 0x0000001fff057819 */ /* 0x000fc80000011604 */
[----:B------:R-:W-:-:S05]  /*00d0*/  LEA.HI.SX32 R5, R4, R5, 0x19 ;  /* 0x0000000504057211 */ /* 0x000fca00078fcaff */
[----:B------:R-:W-:Y:S02]  /*00e0*/  IMAD R13, R5, -0x140, R0 ;  /* 0xfffffec0050d7824 */ /* 0x000fe400078e0200 */
[----:B------:R-:W1:Y:S02]  /*00f0*/  LDC.64 R4, c[0x0][0x210] ;  /* 0x00008400ff047b82 */ /* 0x000e640000000a00 */
[----:B--2---:R-:W-:-:S06]  /*0100*/  IMAD.WIDE R2, R13, 0x4, R2 ;  /* 0x000000040d027825 */ /* 0x004fcc00078e0202 */
[----:B------:R-:W2:Y:S01]  /*0110*/  LDG.E.EL.64 R2, desc[UR4][R2.64] ;  /* 0x0000000402027981 */ /* 0x000ea2000c2e1b00 */
[----:B----4-:R-:W-:-:S06]  /*0120*/  IMAD.WIDE R6, R13, 0x4, R6 ;  /* 0x000000040d067825 */ /* 0x010fcc00078e0206 */
[----:B------:R-:W3:Y:S01]  /*0130*/  LDG.E.EL.64 R6, desc[UR4][R6.64] ;  /* 0x0000000406067981 */ /* 0x000ee2000c2e1b00 */
[----:B-1----:R-:W-:-:S06]  /*0140*/  IMAD.WIDE R4, R0, 0x4, R4 ;  /* 0x0000000400047825 */ /* 0x002fcc00078e0204 */
[----:B------:R-:W3:Y:S01]  /*0150*/  LDG.E.64 R4, desc[UR4][R4.64] ;  /* 0x0000000404047981 */ /* 0x000ee2000c1e1b00 */
[----:B-----5:R-:W-:-:S04]  /*0160*/  IMAD.WIDE R8, R13, 0x4, R8 ;  /* 0x000000040d087825 */ /* 0x020fc800078e0208 */
[----:B0-----:R-:W-:Y:S02]  /*0170*/  IMAD.WIDE R10, R13, 0x4, R10 ;  /* 0x000000040d0a7825 */ /* 0x001fe400078e020a */
[----:B------:R-:W4:Y:S04]  /*0180*/  LDG.E.EL.64 R8, desc[UR4][R8.64] ;  /* 0x0000000408087981 */ /* 0x000f28000c2e1b00 */
[----:B------:R-:W4:Y:S01]  /*0190*/  LDG.E.EL.64 R10, desc[UR4][R10.64] ;  /* 0x000000040a0a7981 */ /* 0x000f22000c2e1b00 */
[----:B------:R-:W-:Y:S01]  /*01a0*/  HFMA2.MMA R15, -RZ, RZ, 1.625, 0 ;  /* 0x3e800000ff0f7435 */ /* 0x000fe200000001ff */
[----:B--2---:R-:W-:Y:S01]  /*01b0*/  FADD R2, R2, 9.9999997473787516356e-06 ;  /* 0x3727c5ac02027421 */ /* 0x004fe20000000000 */
[----:B------:R-:W-:-:S03]  /*01c0*/  FADD R12, R3, 9.9999997473787516356e-06 ;  /* 0x3727c5ac030c7421 */ /* 0x000fc60000000000 */
[----:B------:R0:W1:Y:S08]  /*01d0*/  MUFU.SQRT R13, R2 ;  /* 0x00000002000d7308 */ /* 0x0000700000002000 */
[----:B------:R-:W2:Y:S01]  /*01e0*/  MUFU.SQRT R14, R12 ;  /* 0x0000000c000e7308 */ /* 0x000ea20000002000 */
[----:B0-----:R-:W0:Y:S01]  /*01f0*/  LDC.64 R2, c[0x0][0x238] ;  /* 0x00008e00ff027b82 */ /* 0x001e220000000a00 */
[----:B-1----:R-:W-:-:S02]  /*0200*/  FSETP.GT.AND P0, PT, R13, 8.50705917302346158658e+37, PT ;  /* 0x7e8000000d00780b */ /* 0x002fc40003f04000 */
[----:B------:R-:W-:Y:S02]  /*0210*/  FSETP.GEU.AND P2, PT, R13, 1.175494350822287508e-38, PT ;  /* 0x008000000d00780b */ /* 0x000fe40003f4e000 */
[C---:B--2---:R-:W-:Y:S02]  /*0220*/  FSETP.GT.AND P1, PT, R14.reuse, 8.50705917302346158658e+37, PT ;  /* 0x7e8000000e00780b */ /* 0x044fe40003f24000 */
[----:B------:R-:W-:-:S07]  /*0230*/  FSETP.GEU.AND P3, PT, R14, 1.175494350822287508e-38, PT ;  /* 0x008000000e00780b */ /* 0x000fce0003f6e000 */
[----:B------:R-:W-:-:S04]  /*0240*/  @P0 FMUL R13, R13, 0.25 ;  /* 0x3e8000000d0d0820 */ /* 0x000fc80000400000 */
[----:B------:R-:W-:Y:S01]  /*0250*/  @!P2 FMUL R13, R13, 16777216 ;  /* 0x4b8000000d0da820 */ /* 0x000fe20000400000 */
[----:B------:R-:W-:-:S04]  /*0260*/  @P1 FMUL R14, R14, 0.25 ;  /* 0x3e8000000e0e1820 */ /* 0x000fc80000400000 */
[----:B------:R-:W-:Y:S01]  /*0270*/  @!P3 FMUL R14, R14, 16777216 ;  /* 0x4b8000000e0eb820 */ /* 0x000fe20000400000 */
[----:B------:R-:W1:Y:S01]  /*0280*/  MUFU.RCP R13, R13 ;  /* 0x0000000d000d7308 */ /* 0x000e620000001000 */
[----:B------:R-:W-:-:S07]  /*0290*/  FSEL R12, R15, 1, P0 ;  /* 0x3f8000000f0c7808 */ /* 0x000fce0000000000 */
[----:B------:R-:W2:Y:S01]  /*02a0*/  MUFU.RCP R14, R14 ;  /* 0x0000000e000e7308 */ /* 0x000ea20000001000 */
[----:B------:R-:W-:Y:S01]  /*02b0*/  FSEL R15, R15, 1, P1 ;  /* 0x3f8000000f0f7808 */ /* 0x000fe20000800000 */
[----:B------:R-:W-:Y:S01]  /*02c0*/  @!P2 FMUL R12, R12, 16777216 ;  /* 0x4b8000000c0ca820 */ /* 0x000fe20000400000 */
[----:B---3--:R-:W-:-:S03]  /*02d0*/  FADD R4, R4, -R6 ;  /* 0x8000000604047221 */ /* 0x008fc60000000000 */
[----:B------:R-:W-:Y:S01]  /*02e0*/  @!P3 FMUL R15, R15, 16777216 ;  /* 0x4b8000000f0fb820 */ /* 0x000fe20000400000 */
[----:B------:R-:W-:Y:S01]  /*02f0*/  FADD R5, R5, -R7 ;  /* 0x8000000705057221 */ /* 0x000fe20000000000 */
[----:B-1----:R-:W-:Y:S02]  /*0300*/  FMUL R13, R13, R12 ;  /* 0x0000000c0d0d7220 */ /* 0x002fe40000400000 */
[----:B--2---:R-:W-:Y:S02]  /*0310*/  FMUL R6, R14, R15 ;  /* 0x0000000f0e067220 */ /* 0x004fe40000400000 */
[----:B------:R-:W-:Y:S02]  /*0320*/  FMUL R13, R4, R13 ;  /* 0x0000000d040d7220 */ /* 0x000fe40000400000 */
[----:B------:R-:W-:Y:S01]  /*0330*/  FMUL R6, R5, R6 ;  /* 0x0000000605067220 */ /* 0x000fe20000400000 */
[----:B0-----:R-:W-:-:S04]  /*0340*/  IMAD.WIDE R2, R0, 0x4, R2 ;  /* 0x0000000400027825 */ /* 0x001fc800078e0202 */
[----:B----4-:R-:W-:Y:S01]  /*0350*/  FFMA R8, R8, R13, R10 ;  /* 0x0000000d08087223 */ /* 0x010fe2000000000a */
[----:B------:R-:W-:-:S05]  /*0360*/  FFMA R9, R9, R6, R11 ;  /* 0x0000000609097223 */ /* 0x000fca000000000b */
[----:B------:R-:W-:Y:S01]  /*0370*/  STG.E.64 desc[UR4][R2.64], R8 ;  /* 0x0000000802007986 */ /* 0x000fe2000c101b04 */
[----:B------:R-:W-:Y:S05]  /*0380*/  EXIT ;  /* 0x000000000000794d */ /* 0x000fea0003800000 */
.L_x_0:
[----:B------:R-:W-:-:S00]  /*0390*/  BRA `(.L_x_0) ;  /* 0xfffffffc00fc7947 */ /* 0x000fc0000383ffff */
[----:B------:R-:W-:-:S00]  /*03a0*/  NOP ;  /* 0x0000000000007918 */ /* 0x000fc00000000000 */
        /* <DEDUP_REMOVED lines=13> */
.L_x_1:


//--------------------- .nv.global.init           --------------------------
	.section	.nv.global.init,"aw",@progbits
.nv.global.init:
	.type		_$_str,@object
	.size		_$_str,(_$_str_$_2 - _$_str)
_$_str:
        /*0000*/ 	.byte	0x5f, 0x5f, 0x43, 0x55, 0x44, 0x41, 0x5f, 0x46, 0x54, 0x5a, 0x00
	.type		_$_str_$_2,@object
	.size		_$_str_$_2,(.L_1 - _$_str_$_2)
_$_str_$_2:
        /*000b*/ 	.byte	0x5f, 0x5f, 0x43, 0x55, 0x44, 0x41, 0x5f, 0x50, 0x52, 0x45, 0x43, 0x5f, 0x53, 0x51, 0x52, 0x54
        /*001b*/ 	.byte	0x00
.L_1:


//--------------------- .nv.constant0.triton_poi_fused__native_batch_norm_legit_no_training_15 --------------------------
	.section	.nv.constant0.triton_poi_fused__native_batch_norm_legit_no_training_15,"a",@progbits
	.sectionflags	@""
	.align	4
.nv.constant0.triton_poi_fused__native_batch_norm_legit_no_training_15:
	.zero		580
